	.headerflags	@"EF_CUDA_TEXMODE_UNIFIED EF_CUDA_64BIT_ADDRESS EF_CUDA_ACCELERATORS EF_CUDA_SM90 EF_CUDA_VIRTUAL_SM(EF_CUDA_SM90)"
	.elftype	@"ET_EXEC"


//--------------------- .nv.info                  --------------------------
	.section	.nv.info,"",@"SHT_CUDA_INFO"
	.align	4


	//----- nvinfo : EIATTR_REGCOUNT
	.align		4
        /*0000*/ 	.byte	0x04, 0x2f
        /*0002*/ 	.short	(.L_3 - .L_2)
	.align		4
.L_2:
        /*0004*/ 	.word	index@(triton_poi_fused__native_batch_norm_legit_no_training_relu_0)
        /*0008*/ 	.word	0x00000011


	//----- nvinfo : EIATTR_MIN_STACK_SIZE
	.align		4
.L_3:
        /*000c*/ 	.byte	0x04, 0x12
        /*000e*/ 	.short	(.L_5 - .L_4)
	.align		4
.L_4:
        /*0010*/ 	.word	index@(triton_poi_fused__native_batch_norm_legit_no_training_relu_0)
        /*0014*/ 	.word	0x00000000


	//----- nvinfo : EIATTR_FRAME_SIZE
	.align		4
.L_5:
        /*0018*/ 	.byte	0x04, 0x11
        /*001a*/ 	.short	(.L_7 - .L_6)
	.align		4
.L_6:
        /*001c*/ 	.word	index@(triton_poi_fused__native_batch_norm_legit_no_training_relu_0)
        /*0020*/ 	.word	0x00000000


	//----- nvinfo : EIATTR_MIN_STACK_SIZE
	.align		4
.L_7:
        /*0024*/ 	.byte	0x04, 0x12
        /*0026*/ 	.short	(.L_9 - .L_8)
	.align		4
.L_8:
        /*0028*/ 	.word	index@(triton_poi_fused__native_batch_norm_legit_no_training_relu_0)
        /*002c*/ 	.word	0x00000000
.L_9:


//--------------------- .nv.info.triton_poi_fused__native_batch_norm_legit_no_training_relu_0 --------------------------
	.section	.nv.info.triton_poi_fused__native_batch_norm_legit_no_training_relu_0,"",@"SHT_CUDA_INFO"
	.sectionflags	@""
	.align	4


	//----- nvinfo : EIATTR_CUDA_API_VERSION
	.align		4
        /*0000*/ 	.byte	0x04, 0x37
        /*0002*/ 	.short	(.L_11 - .L_10)
.L_10:
        /*0004*/ 	.word	0x0000007c


	//----- nvinfo : EIATTR_KPARAM_INFO
	.align		4
.L_11:
        /*0008*/ 	.byte	0x04, 0x17
        /*000a*/ 	.short	(.L_13 - .L_12)
.L_12:
        /*000c*/ 	.word	0x00000000
        /*0010*/ 	.short	0x0006
        /*0012*/ 	.short	0x0030
        /*0014*/ 	.byte	0x00, 0xf0, 0x11, 0x00


	//----- nvinfo : EIATTR_KPARAM_INFO
	.align		4
.L_13:
        /*0018*/ 	.byte	0x04, 0x17
        /*001a*/ 	.short	(.L_15 - .L_14)
.L_14:
        /*001c*/ 	.word	0x00000000
        /*0020*/ 	.short	0x0005
        /*0022*/ 	.short	0x0028
        /*0024*/ 	.byte	0x00, 0xf4, 0x21, 0x00


	//----- nvinfo : EIATTR_KPARAM_INFO
	.align		4
.L_15:
        /*0028*/ 	.byte	0x04, 0x17
        /*002a*/ 	.short	(.L_17 - .L_16)
.L_16:
        /*002c*/ 	.word	0x00000000
        /*0030*/ 	.short	0x0004
        /*0032*/ 	.short	0x0020
        /*0034*/ 	.byte	0x00, 0xf4, 0x21, 0x00


	//----- nvinfo : EIATTR_KPARAM_INFO
	.align		4
.L_17:
        /*0038*/ 	.byte	0x04, 0x17
        /*003a*/ 	.short	(.L_19 - .L_18)
.L_18:
        /*003c*/ 	.word	0x00000000
        /*0040*/ 	.short	0x0003
        /*0042*/ 	.short	0x0018
        /*0044*/ 	.byte	0x00, 0xf4, 0x21, 0x00


	//----- nvinfo : EIATTR_KPARAM_INFO
	.align		4
.L_19:
        /*0048*/ 	.byte	0x04, 0x17
        /*004a*/ 	.short	(.L_21 - .L_20)
.L_20:
        /*004c*/ 	.word	0x00000000
        /*0050*/ 	.short	0x0002
        /*0052*/ 	.short	0x0010
        /*0054*/ 	.byte	0x00, 0xf4, 0x21, 0x00


	//----- nvinfo : EIATTR_KPARAM_INFO
	.align		4
.L_21:
        /*0058*/ 	.byte	0x04, 0x17
        /*005a*/ 	.short	(.L_23 - .L_22)
.L_22:
        /*005c*/ 	.word	0x00000000
        /*0060*/ 	.short	0x0001
        /*0062*/ 	.short	0x0008
        /*0064*/ 	.byte	0x00, 0xf4, 0x21, 0x00


	//----- nvinfo : EIATTR_KPARAM_INFO
	.align		4
.L_23:
        /*0068*/ 	.byte	0x04, 0x17
        /*006a*/ 	.short	(.L_25 - .L_24)
.L_24:
        /*006c*/ 	.word	0x00000000
        /*0070*/ 	.short	0x0000
        /*0072*/ 	.short	0x0000
        /*0074*/ 	.byte	0x00, 0xf4, 0x21, 0x00


	//----- nvinfo : EIATTR_SPARSE_MMA_MASK
	.align		4
.L_25:
        /*0078*/ 	.byte	0x03, 0x50
        /*007a*/ 	.short	0x0000


	//----- nvinfo : EIATTR_MAXREG_COUNT
	.align		4
        /*007c*/ 	.byte	0x03, 0x1b
        /*007e*/ 	.short	0x00ff


	//----- nvinfo : EIATTR_EXIT_INSTR_OFFSETS
	.align		4
        /*0080*/ 	.byte	0x04, 0x1c
        /*0082*/ 	.short	(.L_27 - .L_26)


	//   ....[0]....
.L_26:
        /*0084*/ 	.word	0x00000350


	//----- nvinfo : EIATTR_REQNTID
	.align		4
.L_27:
        /*0088*/ 	.byte	0x04, 0x10
        /*008a*/ 	.short	(.L_29 - .L_28)
.L_28:
        /*008c*/ 	.word	0x00000080
        /*0090*/ 	.word	0x00000001
        /*0094*/ 	.word	0x00000001


	//----- nvinfo : EIATTR_CBANK_PARAM_SIZE
	.align		4
.L_29:
        /*0098*/ 	.byte	0x03, 0x19
        /*009a*/ 	.short	0x0034


	//----- nvinfo : EIATTR_PARAM_CBANK
	.align		4
        /*009c*/ 	.byte	0x04, 0x0a
        /*009e*/ 	.short	(.L_31 - .L_30)
	.align		4
.L_30:
        /*00a0*/ 	.word	index@(.nv.constant0.triton_poi_fused__native_batch_norm_legit_no_training_relu_0)
        /*00a4*/ 	.short	0x0210
        /*00a6*/ 	.short	0x0034


	//----- nvinfo : EIATTR_SW_WAR
	.align		4
.L_31:
        /*00a8*/ 	.byte	0x04, 0x36
        /*00aa*/ 	.short	(.L_33 - .L_32)
.L_32:
        /*00ac*/ 	.word	0x00000008
.L_33:


//--------------------- .nv.callgraph             --------------------------
	.section	.nv.callgraph,"",@"SHT_CUDA_CALLGRAPH"
	.align	4
	.sectionentsize	8
	.align		4
        /*0000*/ 	.word	0x00000000
	.align		4
        /*0004*/ 	.word	0xffffffff
	.align		4
        /*0008*/ 	.word	0x00000000
	.align		4
        /*000c*/ 	.word	0xfffffffe
	.align		4
        /*0010*/ 	.word	0x00000000
	.align		4
        /*0014*/ 	.word	0xfffffffd
	.align		4
        /*0018*/ 	.word	0x00000000
	.align		4
        /*001c*/ 	.word	0xfffffffc


//--------------------- .nv.constant4             --------------------------
	.section	.nv.constant4,"a",@progbits
	.align	8
	.align		8
.nv.constant4:
        /*0000*/ 	.dword	_$_str
	.align		8
        /*0008*/ 	.dword	_$_str_$_2


//--------------------- .text.triton_poi_fused__native_batch_norm_legit_no_training_relu_0 --------------------------
	.section	.text.triton_poi_fused__native_batch_norm_legit_no_training_relu_0,"ax",@progbits
	.align	128
        .global         triton_poi_fused__native_batch_norm_legit_no_training_relu_0
        .type           triton_poi_fused__native_batch_norm_legit_no_training_relu_0,@function
        .size           triton_poi_fused__native_batch_norm_legit_no_training_relu_0,(.L_x_1 - triton_poi_fused__native_batch_norm_legit_no_training_relu_0)
        .other          triton_poi_fused__native_batch_norm_legit_no_training_relu_0,@"STO_CUDA_ENTRY STV_DEFAULT"
triton_poi_fused__native_batch_norm_legit_no_training_relu_0:
.text.triton_poi_fused__native_batch_norm_legit_no_training_relu_0:
[----:B------:R-:W-:Y:S01]  /*0000*/  LDC R1, c[0x0][0x28] ;  /* 0x00000a00ff017b82 */ /* 0x000fe20000000800 */
[----:B------:R-:W1:Y:S07]  /*0010*/  S2R R0, SR_TID.X ;  /* 0x0000000000007919 */ /* 0x000e6e0000002100 */
[----:B------:R-:W2:Y:S01]  /*0020*/  LDC.64 R6, c[0x0][0x220] ;  /* 0x00008800ff067b82 */ /* 0x000ea20000000a00 */
[----:B------:R-:W-:Y:S01]  /*0030*/  ULDC.64 UR4, c[0x0][0x208] ;  /* 0x0000820000047ab9 */ /* 0x000fe20000000a00 */
[----:B------:R-:W3:Y:S06]  /*0040*/  S2R R5, SR_CTAID.X ;  /* 0x0000000000057919 */ /* 0x000eec0000002500 */
[----:B------:R-:W4:Y:S08]  /*0050*/  LDC.64 R8, c[0x0][0x228] ;  /* 0x00008a00ff087b82 */ /* 0x000f300000000a00 */
[----:B------:R-:W5:Y:S01]  /*0060*/  LDC.64 R10, c[0x0][0x230] ;  /* 0x00008c00ff0a7b82 */ /* 0x000f620000000a00 */
[----:B-1----:R-:W-:-:S02]  /*0070*/  SHF.L.U32 R0, R0, 0x1, RZ ;  /* 0x0000000100007819 */ /* 0x002fc400000006ff */
[----:B---3--:R-:W-:Y:S02]  /*0080*/  SHF.R.S32.HI R3, RZ, 0x17, R5 ;  /* 0x00000017ff037819 */ /* 0x008fe40000011405 */
[----:B------:R-:W-:Y:S02]  /*0090*/  LOP3.LUT R0, R0, 0xfe, RZ, 0xc0, !PT ;  /* 0x000000fe00007812 */ /* 0x000fe400078ec0ff */
[----:B------:R-:W-:Y:S02]  /*00a0*/  SGXT R3, R3, 0x1 ;  /* 0x000000010303781a */ /* 0x000fe40000000200 */
[----:B------:R-:W-:Y:S02]  /*00b0*/  LEA R0, R5, R0, 0x8 ;  /* 0x0000000005007211 */ /* 0x000fe400078e40ff */
[----:B------:R-:W1:Y:S02]  /*00c0*/  LDC.64 R4, c[0x0][0x218] ;  /* 0x00008600ff047b82 */ /* 0x000e640000000a00 */
[----:B------:R-:W-:-:S04]  /*00d0*/  LEA.HI R3, R3, R0, RZ, 0x6 ;  /* 0x0000000003037211 */ /* 0x000fc800078f30ff */
[----:B------:R-:W-:-:S04]  /*00e0*/  SHF.R.S32.HI R3, RZ, 0x6, R3 ;  /* 0x00000006ff037819 */ /* 0x000fc80000011403 */
[----:B------:R-:W-:-:S04]  /*00f0*/  LEA.HI R2, R3, R3, RZ, 0x6 ;  /* 0x0000000303027211 */ /* 0x000fc800078f30ff */
[----:B------:R-:W-:-:S04]  /*0100*/  LOP3.LUT R2, R2, 0xffffffc0, RZ, 0xc0, !PT ;  /* 0xffffffc002027812 */ /* 0x000fc800078ec0ff */
[----:B------:R-:W-:Y:S02]  /*0110*/  IADD3 R13, R3, -R2, RZ ;  /* 0x80000002030d7210 */ /* 0x000fe40007ffe0ff */
[----:B------:R-:W3:Y:S03]  /*0120*/  LDC.64 R2, c[0x0][0x210] ;  /* 0x00008400ff027b82 */ /* 0x000ee60000000a00 */
[----:B--2---:R-:W-:-:S06]  /*0130*/  IMAD.WIDE R6, R13, 0x4, R6 ;  /* 0x000000040d067825 */ /* 0x004fcc00078e0206 */
[----:B------:R-:W2:Y:S01]  /*0140*/  LDG.E.EL R6, desc[UR4][R6.64] ;  /* 0x0000000406067981 */ /* 0x000ea2000c2e1900 */
[----:B-1----:R-:W-:-:S05]  /*0150*/  IMAD.WIDE R4, R13, 0x4, R4 ;  /* 0x000000040d047825 */ /* 0x002fca00078e0204 */
[----:B------:R1:W2:Y:S01]  /*0160*/  LDG.E.EL R12, desc[UR4][R4.64] ;  /* 0x00000004040c7981 */ /* 0x0002a2000c2e1900 */
[----:B---3--:R-:W-:Y:S01]  /*0170*/  IMAD.WIDE R2, R0, 0x4, R2 ;  /* 0x0000000400027825 */ /* 0x008fe200078e0202 */
[----:B------:R-:W-:Y:S01]  /*0180*/  HFMA2.MMA R14, -RZ, RZ, 1.625, 0 ;  /* 0x3e800000ff0e7435 */ /* 0x000fe200000001ff */
[----:B-1----:R-:W1:Y:S04]  /*0190*/  LDC.64 R4, c[0x0][0x238] ;  /* 0x00008e00ff047b82 */ /* 0x002e680000000a00 */
[----:B------:R-:W3:Y:S01]  /*01a0*/  LDG.E.64 R2, desc[UR4][R2.64] ;  /* 0x0000000402027981 */ /* 0x000ee2000c1e1b00 */
[----:B----4-:R-:W-:-:S04]  /*01b0*/  IMAD.WIDE R8, R13, 0x4, R8 ;  /* 0x000000040d087825 */ /* 0x010fc800078e0208 */
[----:B-----5:R-:W-:Y:S02]  /*01c0*/  IMAD.WIDE R10, R13, 0x4, R10 ;  /* 0x000000040d0a7825 */ /* 0x020fe400078e020a */
[----:B------:R-:W4:Y:S04]  /*01d0*/  LDG.E.EL R8, desc[UR4][R8.64] ;  /* 0x0000000408087981 */ /* 0x000f28000c2e1900 */
[----:B------:R-:W4:Y:S01]  /*01e0*/  LDG.E.EL R11, desc[UR4][R10.64] ;  /* 0x000000040a0b7981 */ /* 0x000f22000c2e1900 */
[----:B-1----:R-:W-:-:S04]  /*01f0*/  IMAD.WIDE R4, R0, 0x4, R4 ;  /* 0x0000000400047825 */ /* 0x002fc800078e0204 */
[----:B--2---:R-:W-:-:S04]  /*0200*/  FADD R6, R6, 9.9999997473787516356e-06 ;  /* 0x3727c5ac06067421 */ /* 0x004fc80000000000 */
[----:B------:R-:W1:Y:S02]  /*0210*/  MUFU.SQRT R7, R6 ;  /* 0x0000000600077308 */ /* 0x000e640000002000 */
[C---:B-1----:R-:W-:Y:S02]  /*0220*/  FSETP.GT.AND P0, PT, R7.reuse, 8.50705917302346158658e+37, PT ;  /* 0x7e8000000700780b */ /* 0x042fe40003f04000 */
[----:B------:R-:W-:-:S11]  /*0230*/  FSETP.GEU.AND P1, PT, R7, 1.175494350822287508e-38, PT ;  /* 0x008000000700780b */ /* 0x000fd60003f2e000 */
[----:B------:R-:W-:-:S04]  /*0240*/  @P0 FMUL R7, R7, 0.25 ;  /* 0x3e80000007070820 */ /* 0x000fc80000400000 */
[----:B------:R-:W-:-:S06]  /*0250*/  @!P1 FMUL R7, R7, 16777216 ;  /* 0x4b80000007079820 */ /* 0x000fcc0000400000 */
[----:B------:R-:W1:Y:S01]  /*0260*/  MUFU.RCP R7, R7 ;  /* 0x0000000700077308 */ /* 0x000e620000001000 */
[----:B------:R-:W-:Y:S01]  /*0270*/  FSEL R14, R14, 1, P0 ;  /* 0x3f8000000e0e7808 */ /* 0x000fe20000000000 */
[----:B---3--:R-:W-:-:S04]  /*0280*/  FADD R2, R2, -R12 ;  /* 0x8000000c02027221 */ /* 0x008fc80000000000 */
[----:B------:R-:W-:Y:S01]  /*0290*/  @!P1 FMUL R14, R14, 16777216 ;  /* 0x4b8000000e0e9820 */ /* 0x000fe20000400000 */
[----:B------:R-:W-:-:S03]  /*02a0*/  FADD R3, R3, -R12 ;  /* 0x8000000c03037221 */ /* 0x000fc60000000000 */
[----:B-1----:R-:W-:-:S04]  /*02b0*/  FMUL R14, R7, R14 ;  /* 0x0000000e070e7220 */ /* 0x002fc80000400000 */
[-C--:B------:R-:W-:Y:S01]  /*02c0*/  FMUL R2, R2, R14.reuse ;  /* 0x0000000e02027220 */ /* 0x080fe20000400000 */
[----:B------:R-:W-:-:S03]  /*02d0*/  FMUL R14, R3, R14 ;  /* 0x0000000e030e7220 */ /* 0x000fc60000400000 */
[C-C-:B----4-:R-:W-:Y:S01]  /*02e0*/  FFMA R2, R8.reuse, R2, R11.reuse ;  /* 0x0000000208027223 */ /* 0x150fe2000000000b */
[----:B------:R-:W-:-:S04]  /*02f0*/  FFMA R14, R8, R14, R11 ;  /* 0x0000000e080e7223 */ /* 0x000fc8000000000b */
[----:B------:R-:W-:Y:S02]  /*0300*/  FSETP.GEU.AND P0, PT, R2, RZ, PT ;  /* 0x000000ff0200720b */ /* 0x000fe40003f0e000 */
[----:B------:R-:W-:Y:S02]  /*0310*/  FSETP.GEU.AND P1, PT, R14, RZ, PT ;  /* 0x000000ff0e00720b */ /* 0x000fe40003f2e000 */
[----:B------:R-:W-:Y:S02]  /*0320*/  FSEL R2, R2, RZ, P0 ;  /* 0x000000ff02027208 */ /* 0x000fe40000000000 */
[----:B------:R-:W-:-:S05]  /*0330*/  FSEL R3, R14, RZ, P1 ;  /* 0x000000ff0e037208 */ /* 0x000fca0000800000 */
[----:B------:R-:W-:Y:S01]  /*0340*/  STG.E.64 desc[UR4][R4.64], R2 ;  /* 0x0000000204007986 */ /* 0x000fe2000c101b04 */
[----:B------:R-:W-:Y:S05]  /*0350*/  EXIT ;  /* 0x000000000000794d */ /* 0x000fea0003800000 */
.L_x_0:
[----:B------:R-:W-:-:S00]  /*0360*/  BRA `(.L_x_0) ;  /* 0xfffffffc00fc7947 */ /* 0x000fc0000383ffff */
[----:B------:R-:W-:-:S00]  /*0370*/  NOP ;  /* 0x0000000000007918 */ /* 0x000fc00000000000 */
        /* <DEDUP_REMOVED lines=8> */
.L_x_1:


//--------------------- .nv.global.init           --------------------------
	.section	.nv.global.init,"aw",@progbits
.nv.global.init:
	.type		_$_str,@object
	.size		_$_str,(_$_str_$_2 - _$_str)
_$_str:
        /*0000*/ 	.byte	0x5f, 0x5f, 0x43, 0x55, 0x44, 0x41, 0x5f, 0x46, 0x54, 0x5a, 0x00
	.type		_$_str_$_2,@object
	.size		_$_str_$_2,(.L_1 - _$_str_$_2)
_$_str_$_2:
        /*000b*/ 	.byte	0x5f, 0x5f, 0x43, 0x55, 0x44, 0x41, 0x5f, 0x50, 0x52, 0x45, 0x43, 0x5f, 0x53, 0x51, 0x52, 0x54
        /*001b*/ 	.byte	0x00
.L_1:


//--------------------- .nv.constant0.triton_poi_fused__native_batch_norm_legit_no_training_relu_0 --------------------------
	.section	.nv.constant0.triton_poi_fused__native_batch_norm_legit_no_training_relu_0,"a",@progbits
	.sectionflags	@""
	.align	4
.nv.constant0.triton_poi_fused__native_batch_norm_legit_no_training_relu_0:
	.zero		580
